	.headerflags	@"EF_CUDA_TEXMODE_UNIFIED EF_CUDA_64BIT_ADDRESS EF_CUDA_ACCELERATORS EF_CUDA_SM90 EF_CUDA_VIRTUAL_SM(EF_CUDA_SM90)"
	.elftype	@"ET_EXEC"


//--------------------- .nv.info                  --------------------------
	.section	.nv.info,"",@"SHT_CUDA_INFO"
	.align	4


	//----- nvinfo : EIATTR_REGCOUNT
	.align		4
        /*0000*/ 	.byte	0x04, 0x2f
        /*0002*/ 	.short	(.L_1 - .L_0)
	.align		4
.L_0:
        /*0004*/ 	.word	index@(triton_poi_fused_convolution_58)
        /*0008*/ 	.word	0x0000000c


	//----- nvinfo : EIATTR_MIN_STACK_SIZE
	.align		4
.L_1:
        /*000c*/ 	.byte	0x04, 0x12
        /*000e*/ 	.short	(.L_3 - .L_2)
	.align		4
.L_2:
        /*0010*/ 	.word	index@(triton_poi_fused_convolution_58)
        /*0014*/ 	.word	0x00000000


	//----- nvinfo : EIATTR_FRAME_SIZE
	.align		4
.L_3:
        /*0018*/ 	.byte	0x04, 0x11
        /*001a*/ 	.short	(.L_5 - .L_4)
	.align		4
.L_4:
        /*001c*/ 	.word	index@(triton_poi_fused_convolution_58)
        /*0020*/ 	.word	0x00000000


	//----- nvinfo : EIATTR_MIN_STACK_SIZE
	.align		4
.L_5:
        /*0024*/ 	.byte	0x04, 0x12
        /*0026*/ 	.short	(.L_7 - .L_6)
	.align		4
.L_6:
        /*0028*/ 	.word	index@(triton_poi_fused_convolution_58)
        /*002c*/ 	.word	0x00000000
.L_7:


//--------------------- .nv.info.triton_poi_fused_convolution_58 --------------------------
	.section	.nv.info.triton_poi_fused_convolution_58,"",@"SHT_CUDA_INFO"
	.sectionflags	@""
	.align	4


	//----- nvinfo : EIATTR_CUDA_API_VERSION
	.align		4
        /*0000*/ 	.byte	0x04, 0x37
        /*0002*/ 	.short	(.L_9 - .L_8)
.L_8:
        /*0004*/ 	.word	0x0000007c


	//----- nvinfo : EIATTR_KPARAM_INFO
	.align		4
.L_9:
        /*0008*/ 	.byte	0x04, 0x17
        /*000a*/ 	.short	(.L_11 - .L_10)
.L_10:
        /*000c*/ 	.word	0x00000000
        /*0010*/ 	.short	0x0002
        /*0012*/ 	.short	0x0010
        /*0014*/ 	.byte	0x00, 0xf0, 0x11, 0x00


	//----- nvinfo : EIATTR_KPARAM_INFO
	.align		4
.L_11:
        /*0018*/ 	.byte	0x04, 0x17
        /*001a*/ 	.short	(.L_13 - .L_12)
.L_12:
        /*001c*/ 	.word	0x00000000
        /*0020*/ 	.short	0x0001
        /*0022*/ 	.short	0x0008
        /*0024*/ 	.byte	0x00, 0xf4, 0x21, 0x00


	//----- nvinfo : EIATTR_KPARAM_INFO
	.align		4
.L_13:
        /*0028*/ 	.byte	0x04, 0x17
        /*002a*/ 	.short	(.L_15 - .L_14)
.L_14:
        /*002c*/ 	.word	0x00000000
        /*0030*/ 	.short	0x0000
        /*0032*/ 	.short	0x0000
        /*0034*/ 	.byte	0x00, 0xf4, 0x21, 0x00


	//----- nvinfo : EIATTR_SPARSE_MMA_MASK
	.align		4
.L_15:
        /*0038*/ 	.byte	0x03, 0x50
        /*003a*/ 	.short	0x0000


	//----- nvinfo : EIATTR_MAXREG_COUNT
	.align		4
        /*003c*/ 	.byte	0x03, 0x1b
        /*003e*/ 	.short	0x00ff


	//----- nvinfo : EIATTR_EXIT_INSTR_OFFSETS
	.align		4
        /*0040*/ 	.byte	0x04, 0x1c
        /*0042*/ 	.short	(.L_17 - .L_16)


	//   ....[0]....
.L_16:
        /*0044*/ 	.word	0x00000140


	//   ....[1]....
        /*0048*/ 	.word	0x00000160


	//----- nvinfo : EIATTR_REQNTID
	.align		4
.L_17:
        /*004c*/ 	.byte	0x04, 0x10
        /*004e*/ 	.short	(.L_19 - .L_18)
.L_18:
        /*0050*/ 	.word	0x00000080
        /*0054*/ 	.word	0x00000001
        /*0058*/ 	.word	0x00000001


	//----- nvinfo : EIATTR_CBANK_PARAM_SIZE
	.align		4
.L_19:
        /*005c*/ 	.byte	0x03, 0x19
        /*005e*/ 	.short	0x0014


	//----- nvinfo : EIATTR_PARAM_CBANK
	.align		4
        /*0060*/ 	.byte	0x04, 0x0a
        /*0062*/ 	.short	(.L_21 - .L_20)
	.align		4
.L_20:
        /*0064*/ 	.word	index@(.nv.constant0.triton_poi_fused_convolution_58)
        /*0068*/ 	.short	0x0210
        /*006a*/ 	.short	0x0014


	//----- nvinfo : EIATTR_SW_WAR
	.align		4
.L_21:
        /*006c*/ 	.byte	0x04, 0x36
        /*006e*/ 	.short	(.L_23 - .L_22)
.L_22:
        /*0070*/ 	.word	0x00000008
.L_23:


//--------------------- .nv.callgraph             --------------------------
	.section	.nv.callgraph,"",@"SHT_CUDA_CALLGRAPH"
	.align	4
	.sectionentsize	8
	.align		4
        /*0000*/ 	.word	0x00000000
	.align		4
        /*0004*/ 	.word	0xffffffff
	.align		4
        /*0008*/ 	.word	0x00000000
	.align		4
        /*000c*/ 	.word	0xfffffffe
	.align		4
        /*0010*/ 	.word	0x00000000
	.align		4
        /*0014*/ 	.word	0xfffffffd
	.align		4
        /*0018*/ 	.word	0x00000000
	.align		4
        /*001c*/ 	.word	0xfffffffc


//--------------------- .text.triton_poi_fused_convolution_58 --------------------------
	.section	.text.triton_poi_fused_convolution_58,"ax",@progbits
	.align	128
        .global         triton_poi_fused_convolution_58
        .type           triton_poi_fused_convolution_58,@function
        .size           triton_poi_fused_convolution_58,(.L_x_1 - triton_poi_fused_convolution_58)
        .other          triton_poi_fused_convolution_58,@"STO_CUDA_ENTRY STV_DEFAULT"
triton_poi_fused_convolution_58:
.text.triton_poi_fused_convolution_58:
[----:B------:R-:W0:Y:S02]  /*0000*/  LDC R1, c[0x0][0x28] ;  /* 0x00000a00ff017b82 */ /* 0x000e240000000800 */
[----:B------:R-:W1:Y:S01]  /*0010*/  S2R R0, SR_TID.X ;  /* 0x0000000000007919 */ /* 0x000e620000002100 */
[----:B------:R-:W2:Y:S01]  /*0020*/  LDC.64 R2, c[0x0][0x210] ;  /* 0x00008400ff027b82 */ /* 0x000ea20000000a00 */
[----:B------:R-:W-:Y:S01]  /*0030*/  ULDC.64 UR4, c[0x0][0x208] ;  /* 0x0000820000047ab9 */ /* 0x000fe20000000a00 */
[----:B------:R-:W3:Y:S06]  /*0040*/  S2R R7, SR_CTAID.X ;  /* 0x0000000000077919 */ /* 0x000eec0000002500 */
[----:B------:R-:W4:Y:S01]  /*0050*/  LDC.64 R4, c[0x0][0x218] ;  /* 0x00008600ff047b82 */ /* 0x000f220000000a00 */
[----:B-1----:R-:W-:-:S04]  /*0060*/  LOP3.LUT R0, R0, 0x7f, RZ, 0xc0, !PT ;  /* 0x0000007f00007812 */ /* 0x002fc800078ec0ff */
[----:B---3--:R-:W-:-:S04]  /*0070*/  LEA R7, R7, R0, 0x7 ;  /* 0x0000000007077211 */ /* 0x008fc800078e38ff */
[C---:B------:R-:W-:Y:S01]  /*0080*/  ISETP.GE.AND P0, PT, R7.reuse, 0xfa0, PT ;  /* 0x00000fa00700780c */ /* 0x040fe20003f06270 */
[----:B------:R-:W-:-:S04]  /*0090*/  IMAD.HI R0, R7, 0x10624dd3, RZ ;  /* 0x10624dd307007827 */ /* 0x000fc800078e02ff */
[----:B--2---:R-:W-:Y:S01]  /*00a0*/  IMAD.WIDE R2, R7, 0x4, R2 ;  /* 0x0000000407027825 */ /* 0x004fe200078e0202 */
[----:B------:R-:W-:-:S04]  /*00b0*/  SHF.R.U32.HI R9, RZ, 0x1f, R0 ;  /* 0x0000001fff097819 */ /* 0x000fc80000011600 */
[----:B------:R-:W-:-:S05]  /*00c0*/  LEA.HI.SX32 R0, R0, R9, 0x1a ;  /* 0x0000000900007211 */ /* 0x000fca00078fd2ff */
[----:B------:R-:W-:Y:S01]  /*00d0*/  IMAD R9, R0, -0x3e8, R7 ;  /* 0xfffffc1800097824 */ /* 0x000fe200078e0207 */
[----:B------:R-:W-:Y:S01]  /*00e0*/  HFMA2.MMA R0, -RZ, RZ, 0, 0 ;  /* 0x00000000ff007435 */ /* 0x000fe200000001ff */
[----:B------:R-:W-:Y:S02]  /*00f0*/  MOV R7, RZ ;  /* 0x000000ff00077202 */ /* 0x000fe40000000f00 */
[----:B----4-:R-:W-:-:S05]  /*0100*/  IMAD.WIDE R4, R9, 0x4, R4 ;  /* 0x0000000409047825 */ /* 0x010fca00078e0204 */
[----:B------:R-:W2:Y:S04]  /*0110*/  @!P0 LDG.E.EL R7, desc[UR4][R4.64] ;  /* 0x0000000404078981 */ /* 0x000ea8000c2e1900 */
[----:B------:R-:W2:Y:S02]  /*0120*/  @!P0 LDG.E R0, desc[UR4][R2.64] ;  /* 0x0000000402008981 */ /* 0x000ea4000c1e1900 */
[----:B--2---:R-:W-:Y:S01]  /*0130*/  FADD R7, R7, R0 ;  /* 0x0000000007077221 */ /* 0x004fe20000000000 */
[----:B------:R-:W-:Y:S06]  /*0140*/  @P0 EXIT ;  /* 0x000000000000094d */ /* 0x000fec0003800000 */
[----:B------:R-:W-:Y:S01]  /*0150*/  STG.E desc[UR4][R2.64], R7 ;  /* 0x0000000702007986 */ /* 0x000fe2000c101904 */
[----:B------:R-:W-:Y:S05]  /*0160*/  EXIT ;  /* 0x000000000000794d */ /* 0x000fea0003800000 */
.L_x_0:
[----:B------:R-:W-:-:S00]  /*0170*/  BRA `(.L_x_0) ;  /* 0xfffffffc00fc7947 */ /* 0x000fc0000383ffff */
[----:B------:R-:W-:-:S00]  /*0180*/  NOP ;  /* 0x0000000000007918 */ /* 0x000fc00000000000 */
[----:B------:R-:W-:-:S00]  /*0190*/  NOP ;  /* 0x0000000000007918 */ /* 0x000fc00000000000 */
[----:B------:R-:W-:-:S00]  /*01a0*/  NOP ;  /* 0x0000000000007918 */ /* 0x000fc00000000000 */
[----:B------:R-:W-:-:S00]  /*01b0*/  NOP ;  /* 0x0000000000007918 */ /* 0x000fc00000000000 */
[----:B------:R-:W-:-:S00]  /*01c0*/  NOP ;  /* 0x0000000000007918 */ /* 0x000fc00000000000 */
[----:B------:R-:W-:-:S00]  /*01d0*/  NOP ;  /* 0x0000000000007918 */ /* 0x000fc00000000000 */
[----:B------:R-:W-:-:S00]  /*01e0*/  NOP ;  /* 0x0000000000007918 */ /* 0x000fc00000000000 */
[----:B------:R-:W-:-:S00]  /*01f0*/  NOP ;  /* 0x0000000000007918 */ /* 0x000fc00000000000 */
.L_x_1:


//--------------------- .nv.constant0.triton_poi_fused_convolution_58 --------------------------
	.section	.nv.constant0.triton_poi_fused_convolution_58,"a",@progbits
	.sectionflags	@""
	.align	4
.nv.constant0.triton_poi_fused_convolution_58:
	.zero		548
